//
// Generated by NVIDIA NVVM Compiler
//
// Compiler Build ID: CL-36424714
// Cuda compilation tools, release 13.0, V13.0.88
// Based on NVVM 20.0.0
//

.version 9.0
.target sm_100
.address_size 64

	// .globl	ceilGovaluate

.visible .entry ceilGovaluate(
	.param .u64 .ptr .align 1 ceilGovaluate_param_0,
	.param .u32 ceilGovaluate_param_1
)
{
	.reg .pred 	%p<2>;
	.reg .b32 	%r<9>;
	.reg .b32 	%f<3>;
	.reg .b64 	%rd<5>;

	ld.param.u64 	%rd1, [ceilGovaluate_param_0];
	ld.param.u32 	%r2, [ceilGovaluate_param_1];
	mov.u32 	%r3, %ctaid.y;
	mov.u32 	%r4, %nctaid.x;
	mov.u32 	%r5, %ctaid.x;
	mad.lo.s32 	%r6, %r3, %r4, %r5;
	mov.u32 	%r7, %ntid.x;
	mov.u32 	%r8, %tid.x;
	mad.lo.s32 	%r1, %r6, %r7, %r8;
	setp.ge.s32 	%p1, %r1, %r2;
	@%p1 bra 	$L__BB0_2;
	cvta.to.global.u64 	%rd2, %rd1;
	mul.wide.s32 	%rd3, %r1, 4;
	add.s64 	%rd4, %rd2, %rd3;
	ld.global.f32 	%f1, [%rd4];
	cvt.rpi.f32.f32 	%f2, %f1;
	st.global.f32 	[%rd4], %f2;
$L__BB0_2:
	ret;

}


// ===== COMPILED SASS (sm_100) =====

	.target	sm_100

	.elftype	@"ET_EXEC"


//--------------------- .note.nv.tkinfo           --------------------------
	.section	.note.nv.tkinfo,"",@"SHT_NOTE"
	.sectionflags	@"SHF_NOTE_NV_TKINFO"
	.tkinfo
        /*0018*/ 	.word	0x00000002
        /*0030*/ 	.string	""
        /*0030*/ 	.string	"ptxas"
        /*0030*/ 	.string	"Cuda compilation tools, release 13.0, V13.0.88"
        /*0030*/ 	.string	"Build cuda_13.0.r13.0/compiler.36424714_0"
        /*0030*/ 	.string	"-arch sm_100 -m 64 "



//--------------------- .note.nv.cuinfo           --------------------------
	.section	.note.nv.cuinfo,"",@"SHT_NOTE"
	.sectionflags	@"SHF_NOTE_NV_CUINFO"
        /*0018*/ 	.short	0x0002
        /*001a*/ 	.short	0x0064
        /*001c*/ 	.short	0x0082
	.zero		2


//--------------------- .nv.info                  --------------------------
	.section	.nv.info,"",@"SHT_CUDA_INFO"
	.align	4


	//----- nvinfo : EIATTR_REGCOUNT
	.align		4
        /*0000*/ 	.byte	0x04, 0x2f
        /*0002*/ 	.short	(.L_1 - .L_0)
	.align		4
.L_0:
        /*0004*/ 	.word	index@(ceilGovaluate)
        /*0008*/ 	.word	0x00000008


	//----- nvinfo : EIATTR_FRAME_SIZE
	.align		4
.L_1:
        /*000c*/ 	.byte	0x04, 0x11
        /*000e*/ 	.short	(.L_3 - .L_2)
	.align		4
.L_2:
        /*0010*/ 	.word	index@(ceilGovaluate)
        /*0014*/ 	.word	0x00000000


	//----- nvinfo : EIATTR_MIN_STACK_SIZE
	.align		4
.L_3:
        /*0018*/ 	.byte	0x04, 0x12
        /*001a*/ 	.short	(.L_5 - .L_4)
	.align		4
.L_4:
        /*001c*/ 	.word	index@(ceilGovaluate)
        /*0020*/ 	.word	0x00000000
.L_5:


//--------------------- .nv.compat                --------------------------
	.section	.nv.compat,"",@"SHT_CUDA_COMPAT_INFO"
	.align	4
        /*0000*/ 	.byte	0x02, 0x09, 0x00, 0x00, 0x02, 0x02, 0x01, 0x00, 0x02, 0x05, 0x05, 0x00, 0x03, 0x07, 0x01, 0x01
        /*0010*/ 	.byte	0x02, 0x03, 0x00, 0x00, 0x02, 0x06, 0x01, 0x00, 0x04, 0x0b, 0x08, 0x00, 0x09, 0x00, 0x00, 0x00
        /*0020*/ 	.byte	0x00, 0x00, 0x00, 0x00


//--------------------- .nv.info.ceilGovaluate    --------------------------
	.section	.nv.info.ceilGovaluate,"",@"SHT_CUDA_INFO"
	.sectionflags	@""
	.align	4


	//----- nvinfo : EIATTR_CUDA_API_VERSION
	.align		4
        /*0000*/ 	.byte	0x04, 0x37
        /*0002*/ 	.short	(.L_7 - .L_6)
.L_6:
        /*0004*/ 	.word	0x00000082


	//----- nvinfo : EIATTR_KPARAM_INFO
	.align		4
.L_7:
        /*0008*/ 	.byte	0x04, 0x17
        /*000a*/ 	.short	(.L_9 - .L_8)
.L_8:
        /*000c*/ 	.word	0x00000000
        /*0010*/ 	.short	0x0001
        /*0012*/ 	.short	0x0008
        /*0014*/ 	.byte	0x00, 0xf0, 0x11, 0x00


	//----- nvinfo : EIATTR_KPARAM_INFO
	.align		4
.L_9:
        /*0018*/ 	.byte	0x04, 0x17
        /*001a*/ 	.short	(.L_11 - .L_10)
.L_10:
        /*001c*/ 	.word	0x00000000
        /*0020*/ 	.short	0x0000
        /*0022*/ 	.short	0x0000
        /*0024*/ 	.byte	0x00, 0xf5, 0x21, 0x00


	//----- nvinfo : EIATTR_SPARSE_MMA_MASK
	.align		4
.L_11:
        /*0028*/ 	.byte	0x03, 0x50
        /*002a*/ 	.short	0x0000


	//----- nvinfo : EIATTR_MAXREG_COUNT
	.align		4
        /*002c*/ 	.byte	0x03, 0x1b
        /*002e*/ 	.short	0x00ff


	//----- nvinfo : EIATTR_MERCURY_ISA_VERSION
	.align		4
        /*0030*/ 	.byte	0x03, 0x5f
        /*0032*/ 	.short	0x0101


	//----- nvinfo : EIATTR_VRC_CTA_INIT_COUNT
	.align		4
        /*0034*/ 	.byte	0x02, 0x4a
	.zero		1
	.zero		1


	//----- nvinfo : EIATTR_EXIT_INSTR_OFFSETS
	.align		4
        /*0038*/ 	.byte	0x04, 0x1c
        /*003a*/ 	.short	(.L_13 - .L_12)


	//   ....[0]....
.L_12:
        /*003c*/ 	.word	0x000000a0


	//   ....[1]....
        /*0040*/ 	.word	0x00000110


	//----- nvinfo : EIATTR_CBANK_PARAM_SIZE
	.align		4
.L_13:
        /*0044*/ 	.byte	0x03, 0x19
        /*0046*/ 	.short	0x000c


	//----- nvinfo : EIATTR_PARAM_CBANK
	.align		4
        /*0048*/ 	.byte	0x04, 0x0a
        /*004a*/ 	.short	(.L_15 - .L_14)
	.align		4
.L_14:
        /*004c*/ 	.word	index@(.nv.constant0.ceilGovaluate)
        /*0050*/ 	.short	0x0380
        /*0052*/ 	.short	0x000c


	//----- nvinfo : EIATTR_SW_WAR
	.align		4
.L_15:
        /*0054*/ 	.byte	0x04, 0x36
        /*0056*/ 	.short	(.L_17 - .L_16)
.L_16:
        /*0058*/ 	.word	0x00000008
.L_17:


//--------------------- .nv.callgraph             --------------------------
	.section	.nv.callgraph,"",@"SHT_CUDA_CALLGRAPH"
	.align	4
	.sectionentsize	8
	.align		4
        /*0000*/ 	.word	0x00000000
	.align		4
        /*0004*/ 	.word	0xffffffff
	.align		4
        /*0008*/ 	.word	0x00000000
	.align		4
        /*000c*/ 	.word	0xfffffffe
	.align		4
        /*0010*/ 	.word	0x00000000
	.align		4
        /*0014*/ 	.word	0xfffffffd
	.align		4
        /*0018*/ 	.word	0x00000000
	.align		4
        /*001c*/ 	.word	0xfffffffc


//--------------------- .text.ceilGovaluate       --------------------------
	.section	.text.ceilGovaluate,"ax",@progbits
	.align	128
        .global         ceilGovaluate
        .type           ceilGovaluate,@function
        .size           ceilGovaluate,(.L_x_1 - ceilGovaluate)
        .other          ceilGovaluate,@"STO_CUDA_ENTRY STV_DEFAULT"
ceilGovaluate:
.text.ceilGovaluate:
[----:B------:R-:W-:Y:S01]  /*0000*/  LDC R1, c[0x0][0x37c] ;  /* 0x0000df00ff017b82 */ /* 0x000fe20000000800 */
[----:B------:R-:W0:Y:S07]  /*0010*/  S2R R0, SR_TID.X ;  /* 0x0000000000007919 */ /* 0x000e2e0000002100 */
[----:B------:R-:W-:Y:S01]  /*0020*/  S2UR UR4, SR_CTAID.Y ;  /* 0x00000000000479c3 */ /* 0x000fe20000002600 */
[----:B------:R-:W1:Y:S01]  /*0030*/  LDCU UR5, c[0x0][0x370] ;  /* 0x00006e00ff0577ac */ /* 0x000e620008000800 */
[----:B------:R-:W2:Y:S06]  /*0040*/  LDCU UR7, c[0x0][0x388] ;  /* 0x00007100ff0777ac */ /* 0x000eac0008000800 */
[----:B------:R-:W1:Y:S08]  /*0050*/  S2UR UR6, SR_CTAID.X ;  /* 0x00000000000679c3 */ /* 0x000e700000002500 */
[----:B------:R-:W0:Y:S01]  /*0060*/  LDC R5, c[0x0][0x360] ;  /* 0x0000d800ff057b82 */ /* 0x000e220000000800 */
[----:B-1----:R-:W-:-:S06]  /*0070*/  UIMAD UR4, UR4, UR5, UR6 ;  /* 0x00000005040472a4 */ /* 0x002fcc000f8e0206 */
[----:B0-----:R-:W-:-:S05]  /*0080*/  IMAD R5, R5, UR4, R0 ;  /* 0x0000000405057c24 */ /* 0x001fca000f8e0200 */
[----:B--2---:R-:W-:-:S13]  /*0090*/  ISETP.GE.AND P0, PT, R5, UR7, PT ;  /* 0x0000000705007c0c */ /* 0x004fda000bf06270 */
[----:B------:R-:W-:Y:S05]  /*00a0*/  @P0 EXIT ;  /* 0x000000000000094d */ /* 0x000fea0003800000 */
[----:B------:R-:W0:Y:S01]  /*00b0*/  LDC.64 R2, c[0x0][0x380] ;  /* 0x0000e000ff027b82 */ /* 0x000e220000000a00 */
[----:B------:R-:W1:Y:S01]  /*00c0*/  LDCU.64 UR4, c[0x0][0x358] ;  /* 0x00006b00ff0477ac */ /* 0x000e620008000a00 */
[----:B0-----:R-:W-:-:S05]  /*00d0*/  IMAD.WIDE R2, R5, 0x4, R2 ;  /* 0x0000000405027825 */ /* 0x001fca00078e0202 */
[----:B-1----:R-:W2:Y:S02]  /*00e0*/  LDG.E R0, desc[UR4][R2.64] ;  /* 0x0000000402007981 */ /* 0x002ea4000c1e1900 */
[----:B--2---:R-:W0:Y:S02]  /*00f0*/  FRND.CEIL R5, R0 ;  /* 0x0000000000057307 */ /* 0x004e240000209000 */
[----:B0-----:R-:W-:Y:S01]  /*0100*/  STG.E desc[UR4][R2.64], R5 ;  /* 0x0000000502007986 */ /* 0x001fe2000c101904 */
[----:B------:R-:W-:Y:S05]  /*0110*/  EXIT ;  /* 0x000000000000794d */ /* 0x000fea0003800000 */
.L_x_0:
[----:B------:R-:W-:-:S00]  /*0120*/  BRA `(.L_x_0) ;  /* 0xfffffffc00fc7947 */ /* 0x000fc0000383ffff */
[----:B------:R-:W-:-:S00]  /*0130*/  NOP ;  /* 0x0000000000007918 */ /* 0x000fc00000000000 */
        /* <DEDUP_REMOVED lines=12> */
.L_x_1:


//--------------------- .nv.shared.reserved.0     --------------------------
	.section	.nv.shared.reserved.0,"aw",@nobits
	.weak		__nv_reservedSMEM_offset_0_alias
	.size		__nv_reservedSMEM_offset_0_alias, 0, 64
	.other		__nv_reservedSMEM_offset_0_alias,@"STO_CUDA_RESERVED_SHARED STV_DEFAULT"
__nv_reservedSMEM_offset_0_alias:
	.zero		0
	.zero		64


//--------------------- .nv.constant0.ceilGovaluate --------------------------
	.section	.nv.constant0.ceilGovaluate,"a",@progbits
	.sectionflags	@""
	.align	4
.nv.constant0.ceilGovaluate:
	.zero		908


//--------------------- SYMBOLS --------------------------

	.type		.nv.reservedSmem.offset0,@object
	.size		.nv.reservedSmem.offset0,0x4
